//
// Generated by NVIDIA NVVM Compiler
//
// Compiler Build ID: CL-36424714
// Cuda compilation tools, release 13.0, V13.0.88
// Based on NVVM 20.0.0
//

.version 9.0
.target sm_100
.address_size 64

	// .globl	_Z14matrixMulTiledPfS_S_iii
// _ZZ14matrixMulTiledPfS_S_iiiE3s_A has been demoted
// _ZZ14matrixMulTiledPfS_S_iiiE3s_B has been demoted

.visible .entry _Z14matrixMulTiledPfS_S_iii(
	.param .u64 .ptr .align 1 _Z14matrixMulTiledPfS_S_iii_param_0,
	.param .u64 .ptr .align 1 _Z14matrixMulTiledPfS_S_iii_param_1,
	.param .u64 .ptr .align 1 _Z14matrixMulTiledPfS_S_iii_param_2,
	.param .u32 _Z14matrixMulTiledPfS_S_iii_param_3,
	.param .u32 _Z14matrixMulTiledPfS_S_iii_param_4,
	.param .u32 _Z14matrixMulTiledPfS_S_iii_param_5
)
{
	.reg .pred 	%p<12>;
	.reg .b32 	%r<42>;
	.reg .b32 	%f<63>;
	.reg .b64 	%rd<13>;
	// demoted variable
	.shared .align 4 .b8 _ZZ14matrixMulTiledPfS_S_iiiE3s_A[1024];
	// demoted variable
	.shared .align 4 .b8 _ZZ14matrixMulTiledPfS_S_iiiE3s_B[1024];
	ld.param.u64 	%rd3, [_Z14matrixMulTiledPfS_S_iii_param_0];
	ld.param.u64 	%rd4, [_Z14matrixMulTiledPfS_S_iii_param_1];
	ld.param.u64 	%rd5, [_Z14matrixMulTiledPfS_S_iii_param_2];
	ld.param.u32 	%r23, [_Z14matrixMulTiledPfS_S_iii_param_3];
	ld.param.u32 	%r24, [_Z14matrixMulTiledPfS_S_iii_param_4];
	ld.param.u32 	%r25, [_Z14matrixMulTiledPfS_S_iii_param_5];
	mov.u32 	%r26, %ctaid.y;
	mov.u32 	%r27, %ntid.y;
	mov.u32 	%r39, %tid.y;
	mad.lo.s32 	%r2, %r26, %r27, %r39;
	mov.u32 	%r28, %ctaid.x;
	mov.u32 	%r29, %ntid.x;
	mov.u32 	%r37, %tid.x;
	mad.lo.s32 	%r4, %r28, %r29, %r37;
	setp.lt.s32 	%p1, %r24, 1;
	mov.f32 	%f62, 0f00000000;
	@%p1 bra 	$L__BB0_7;
	add.s32 	%r30, %r24, 15;
	shr.u32 	%r31, %r30, 4;
	shl.b32 	%r32, %r39, 6;
	mov.u32 	%r33, _ZZ14matrixMulTiledPfS_S_iiiE3s_A;
	add.s32 	%r5, %r33, %r32;
	shl.b32 	%r34, %r37, 2;
	add.s32 	%r6, %r5, %r34;
	mov.u32 	%r35, _ZZ14matrixMulTiledPfS_S_iiiE3s_B;
	add.s32 	%r8, %r35, %r34;
	add.s32 	%r7, %r8, %r32;
	neg.s32 	%r41, %r31;
	mad.lo.s32 	%r40, %r39, %r25, %r4;
	shl.b32 	%r11, %r25, 4;
	mad.lo.s32 	%r38, %r24, %r2, %r37;
	cvta.to.global.u64 	%rd1, %rd3;
	cvta.to.global.u64 	%rd2, %rd4;
	mov.f32 	%f62, 0f00000000;
$L__BB0_2:
	setp.ge.s32 	%p2, %r2, %r23;
	setp.ge.u32 	%p3, %r37, %r24;
	mov.f32 	%f60, 0f00000000;
	or.pred  	%p4, %p2, %p3;
	@%p4 bra 	$L__BB0_4;
	mul.wide.u32 	%rd6, %r38, 4;
	add.s64 	%rd7, %rd1, %rd6;
	ld.global.f32 	%f60, [%rd7];
$L__BB0_4:
	setp.ge.s32 	%p5, %r4, %r25;
	st.shared.f32 	[%r6], %f60;
	setp.ge.u32 	%p6, %r39, %r24;
	mov.f32 	%f61, 0f00000000;
	or.pred  	%p7, %p5, %p6;
	@%p7 bra 	$L__BB0_6;
	mul.wide.u32 	%rd8, %r40, 4;
	add.s64 	%rd9, %rd2, %rd8;
	ld.global.f32 	%f61, [%rd9];
$L__BB0_6:
	st.shared.f32 	[%r7], %f61;
	bar.sync 	0;
	ld.shared.f32 	%f12, [%r5];
	ld.shared.f32 	%f13, [%r8];
	fma.rn.f32 	%f14, %f12, %f13, %f62;
	ld.shared.f32 	%f15, [%r5+4];
	ld.shared.f32 	%f16, [%r8+64];
	fma.rn.f32 	%f17, %f15, %f16, %f14;
	ld.shared.f32 	%f18, [%r5+8];
	ld.shared.f32 	%f19, [%r8+128];
	fma.rn.f32 	%f20, %f18, %f19, %f17;
	ld.shared.f32 	%f21, [%r5+12];
	ld.shared.f32 	%f22, [%r8+192];
	fma.rn.f32 	%f23, %f21, %f22, %f20;
	ld.shared.f32 	%f24, [%r5+16];
	ld.shared.f32 	%f25, [%r8+256];
	fma.rn.f32 	%f26, %f24, %f25, %f23;
	ld.shared.f32 	%f27, [%r5+20];
	ld.shared.f32 	%f28, [%r8+320];
	fma.rn.f32 	%f29, %f27, %f28, %f26;
	ld.shared.f32 	%f30, [%r5+24];
	ld.shared.f32 	%f31, [%r8+384];
	fma.rn.f32 	%f32, %f30, %f31, %f29;
	ld.shared.f32 	%f33, [%r5+28];
	ld.shared.f32 	%f34, [%r8+448];
	fma.rn.f32 	%f35, %f33, %f34, %f32;
	ld.shared.f32 	%f36, [%r5+32];
	ld.shared.f32 	%f37, [%r8+512];
	fma.rn.f32 	%f38, %f36, %f37, %f35;
	ld.shared.f32 	%f39, [%r5+36];
	ld.shared.f32 	%f40, [%r8+576];
	fma.rn.f32 	%f41, %f39, %f40, %f38;
	ld.shared.f32 	%f42, [%r5+40];
	ld.shared.f32 	%f43, [%r8+640];
	fma.rn.f32 	%f44, %f42, %f43, %f41;
	ld.shared.f32 	%f45, [%r5+44];
	ld.shared.f32 	%f46, [%r8+704];
	fma.rn.f32 	%f47, %f45, %f46, %f44;
	ld.shared.f32 	%f48, [%r5+48];
	ld.shared.f32 	%f49, [%r8+768];
	fma.rn.f32 	%f50, %f48, %f49, %f47;
	ld.shared.f32 	%f51, [%r5+52];
	ld.shared.f32 	%f52, [%r8+832];
	fma.rn.f32 	%f53, %f51, %f52, %f50;
	ld.shared.f32 	%f54, [%r5+56];
	ld.shared.f32 	%f55, [%r8+896];
	fma.rn.f32 	%f56, %f54, %f55, %f53;
	ld.shared.f32 	%f57, [%r5+60];
	ld.shared.f32 	%f58, [%r8+960];
	fma.rn.f32 	%f62, %f57, %f58, %f56;
	bar.sync 	0;
	add.s32 	%r41, %r41, 1;
	setp.ne.s32 	%p8, %r41, 0;
	add.s32 	%r40, %r40, %r11;
	add.s32 	%r39, %r39, 16;
	add.s32 	%r38, %r38, 16;
	add.s32 	%r37, %r37, 16;
	@%p8 bra 	$L__BB0_2;
$L__BB0_7:
	setp.ge.s32 	%p9, %r2, %r23;
	setp.ge.s32 	%p10, %r4, %r25;
	or.pred  	%p11, %p9, %p10;
	@%p11 bra 	$L__BB0_9;
	mad.lo.s32 	%r36, %r25, %r2, %r4;
	cvta.to.global.u64 	%rd10, %rd5;
	mul.wide.s32 	%rd11, %r36, 4;
	add.s64 	%rd12, %rd10, %rd11;
	st.global.f32 	[%rd12], %f62;
$L__BB0_9:
	ret;

}


// ===== COMPILED SASS (sm_100) =====

	.target	sm_100

	.elftype	@"ET_EXEC"


//--------------------- .note.nv.tkinfo           --------------------------
	.section	.note.nv.tkinfo,"",@"SHT_NOTE"
	.sectionflags	@"SHF_NOTE_NV_TKINFO"
	.tkinfo
        /*0018*/ 	.word	0x00000002
        /*0030*/ 	.string	""
        /*0030*/ 	.string	"ptxas"
        /*0030*/ 	.string	"Cuda compilation tools, release 13.0, V13.0.88"
        /*0030*/ 	.string	"Build cuda_13.0.r13.0/compiler.36424714_0"
        /*0030*/ 	.string	"-arch sm_100 -m 64 "



//--------------------- .note.nv.cuinfo           --------------------------
	.section	.note.nv.cuinfo,"",@"SHT_NOTE"
	.sectionflags	@"SHF_NOTE_NV_CUINFO"
        /*0018*/ 	.short	0x0002
        /*001a*/ 	.short	0x0064
        /*001c*/ 	.short	0x0082
	.zero		2


//--------------------- .nv.info                  --------------------------
	.section	.nv.info,"",@"SHT_CUDA_INFO"
	.align	4


	//----- nvinfo : EIATTR_REGCOUNT
	.align		4
        /*0000*/ 	.byte	0x04, 0x2f
        /*0002*/ 	.short	(.L_1 - .L_0)
	.align		4
.L_0:
        /*0004*/ 	.word	index@(_Z14matrixMulTiledPfS_S_iii)
        /*0008*/ 	.word	0x00000020


	//----- nvinfo : EIATTR_FRAME_SIZE
	.align		4
.L_1:
        /*000c*/ 	.byte	0x04, 0x11
        /*000e*/ 	.short	(.L_3 - .L_2)
	.align		4
.L_2:
        /*0010*/ 	.word	index@(_Z14matrixMulTiledPfS_S_iii)
        /*0014*/ 	.word	0x00000000


	//----- nvinfo : EIATTR_MIN_STACK_SIZE
	.align		4
.L_3:
        /*0018*/ 	.byte	0x04, 0x12
        /*001a*/ 	.short	(.L_5 - .L_4)
	.align		4
.L_4:
        /*001c*/ 	.word	index@(_Z14matrixMulTiledPfS_S_iii)
        /*0020*/ 	.word	0x00000000
.L_5:


//--------------------- .nv.compat                --------------------------
	.section	.nv.compat,"",@"SHT_CUDA_COMPAT_INFO"
	.align	4
        /*0000*/ 	.byte	0x02, 0x09, 0x00, 0x00, 0x02, 0x02, 0x01, 0x00, 0x02, 0x05, 0x05, 0x00, 0x03, 0x07, 0x01, 0x01
        /*0010*/ 	.byte	0x02, 0x03, 0x00, 0x00, 0x02, 0x06, 0x01, 0x00, 0x04, 0x0b, 0x08, 0x00, 0x09, 0x00, 0x00, 0x00
        /*0020*/ 	.byte	0x00, 0x00, 0x00, 0x00


//--------------------- .nv.info._Z14matrixMulTiledPfS_S_iii --------------------------
	.section	.nv.info._Z14matrixMulTiledPfS_S_iii,"",@"SHT_CUDA_INFO"
	.sectionflags	@""
	.align	4


	//----- nvinfo : EIATTR_CUDA_API_VERSION
	.align		4
        /*0000*/ 	.byte	0x04, 0x37
        /*0002*/ 	.short	(.L_7 - .L_6)
.L_6:
        /*0004*/ 	.word	0x00000082


	//----- nvinfo : EIATTR_KPARAM_INFO
	.align		4
.L_7:
        /*0008*/ 	.byte	0x04, 0x17
        /*000a*/ 	.short	(.L_9 - .L_8)
.L_8:
        /*000c*/ 	.word	0x00000000
        /*0010*/ 	.short	0x0005
        /*0012*/ 	.short	0x0020
        /*0014*/ 	.byte	0x00, 0xf0, 0x11, 0x00


	//----- nvinfo : EIATTR_KPARAM_INFO
	.align		4
.L_9:
        /*0018*/ 	.byte	0x04, 0x17
        /*001a*/ 	.short	(.L_11 - .L_10)
.L_10:
        /*001c*/ 	.word	0x00000000
        /*0020*/ 	.short	0x0004
        /*0022*/ 	.short	0x001c
        /*0024*/ 	.byte	0x00, 0xf0, 0x11, 0x00


	//----- nvinfo : EIATTR_KPARAM_INFO
	.align		4
.L_11:
        /*0028*/ 	.byte	0x04, 0x17
        /*002a*/ 	.short	(.L_13 - .L_12)
.L_12:
        /*002c*/ 	.word	0x00000000
        /*0030*/ 	.short	0x0003
        /*0032*/ 	.short	0x0018
        /*0034*/ 	.byte	0x00, 0xf0, 0x11, 0x00


	//----- nvinfo : EIATTR_KPARAM_INFO
	.align		4
.L_13:
        /*0038*/ 	.byte	0x04, 0x17
        /*003a*/ 	.short	(.L_15 - .L_14)
.L_14:
        /*003c*/ 	.word	0x00000000
        /*0040*/ 	.short	0x0002
        /*0042*/ 	.short	0x0010
        /*0044*/ 	.byte	0x00, 0xf5, 0x21, 0x00


	//----- nvinfo : EIATTR_KPARAM_INFO
	.align		4
.L_15:
        /*0048*/ 	.byte	0x04, 0x17
        /*004a*/ 	.short	(.L_17 - .L_16)
.L_16:
        /*004c*/ 	.word	0x00000000
        /*0050*/ 	.short	0x0001
        /*0052*/ 	.short	0x0008
        /*0054*/ 	.byte	0x00, 0xf5, 0x21, 0x00


	//----- nvinfo : EIATTR_KPARAM_INFO
	.align		4
.L_17:
        /*0058*/ 	.byte	0x04, 0x17
        /*005a*/ 	.short	(.L_19 - .L_18)
.L_18:
        /*005c*/ 	.word	0x00000000
        /*0060*/ 	.short	0x0000
        /*0062*/ 	.short	0x0000
        /*0064*/ 	.byte	0x00, 0xf5, 0x21, 0x00


	//----- nvinfo : EIATTR_SPARSE_MMA_MASK
	.align		4
.L_19:
        /*0068*/ 	.byte	0x03, 0x50
        /*006a*/ 	.short	0x0000


	//----- nvinfo : EIATTR_MAXREG_COUNT
	.align		4
        /*006c*/ 	.byte	0x03, 0x1b
        /*006e*/ 	.short	0x00ff


	//----- nvinfo : EIATTR_NUM_BARRIERS
	.align		4
        /*0070*/ 	.byte	0x02, 0x4c
        /*0072*/ 	.byte	0x01
	.zero		1


	//----- nvinfo : EIATTR_MERCURY_ISA_VERSION
	.align		4
        /*0074*/ 	.byte	0x03, 0x5f
        /*0076*/ 	.short	0x0101


	//----- nvinfo : EIATTR_VRC_CTA_INIT_COUNT
	.align		4
        /*0078*/ 	.byte	0x02, 0x4a
	.zero		1
	.zero		1


	//----- nvinfo : EIATTR_EXIT_INSTR_OFFSETS
	.align		4
        /*007c*/ 	.byte	0x04, 0x1c
        /*007e*/ 	.short	(.L_21 - .L_20)


	//   ....[0]....
.L_20:
        /*0080*/ 	.word	0x000005f0


	//   ....[1]....
        /*0084*/ 	.word	0x00000640


	//----- nvinfo : EIATTR_CBANK_PARAM_SIZE
	.align		4
.L_21:
        /*0088*/ 	.byte	0x03, 0x19
        /*008a*/ 	.short	0x0024


	//----- nvinfo : EIATTR_PARAM_CBANK
	.align		4
        /*008c*/ 	.byte	0x04, 0x0a
        /*008e*/ 	.short	(.L_23 - .L_22)
	.align		4
.L_22:
        /*0090*/ 	.word	index@(.nv.constant0._Z14matrixMulTiledPfS_S_iii)
        /*0094*/ 	.short	0x0380
        /*0096*/ 	.short	0x0024


	//----- nvinfo : EIATTR_SW_WAR
	.align		4
.L_23:
        /*0098*/ 	.byte	0x04, 0x36
        /*009a*/ 	.short	(.L_25 - .L_24)
.L_24:
        /*009c*/ 	.word	0x00000008
.L_25:


//--------------------- .nv.callgraph             --------------------------
	.section	.nv.callgraph,"",@"SHT_CUDA_CALLGRAPH"
	.align	4
	.sectionentsize	8
	.align		4
        /*0000*/ 	.word	0x00000000
	.align		4
        /*0004*/ 	.word	0xffffffff
	.align		4
        /*0008*/ 	.word	0x00000000
	.align		4
        /*000c*/ 	.word	0xfffffffe
	.align		4
        /*0010*/ 	.word	0x00000000
	.align		4
        /*0014*/ 	.word	0xfffffffd
	.align		4
        /*0018*/ 	.word	0x00000000
	.align		4
        /*001c*/ 	.word	0xfffffffc


//--------------------- .text._Z14matrixMulTiledPfS_S_iii --------------------------
	.section	.text._Z14matrixMulTiledPfS_S_iii,"ax",@progbits
	.align	128
        .global         _Z14matrixMulTiledPfS_S_iii
        .type           _Z14matrixMulTiledPfS_S_iii,@function
        .size           _Z14matrixMulTiledPfS_S_iii,(.L_x_3 - _Z14matrixMulTiledPfS_S_iii)
        .other          _Z14matrixMulTiledPfS_S_iii,@"STO_CUDA_ENTRY STV_DEFAULT"
_Z14matrixMulTiledPfS_S_iii:
.text._Z14matrixMulTiledPfS_S_iii:
[----:B------:R-:W-:Y:S01]  /*0000*/  LDC R1, c[0x0][0x37c] ;  /* 0x0000df00ff017b82 */ /* 0x000fe20000000800 */
[----:B------:R-:W0:Y:S01]  /*0010*/  S2R R0, SR_TID.Y ;  /* 0x0000000000007919 */ /* 0x000e220000002200 */
[----:B------:R-:W1:Y:S06]  /*0020*/  LDCU UR10, c[0x0][0x39c] ;  /* 0x00007380ff0a77ac */ /* 0x000e6c0008000800 */
[----:B------:R-:W0:Y:S01]  /*0030*/  LDC R2, c[0x0][0x364] ;  /* 0x0000d900ff027b82 */ /* 0x000e220000000800 */
[----:B------:R-:W-:Y:S01]  /*0040*/  HFMA2 R21, -RZ, RZ, 0, 0 ;  /* 0x00000000ff157431 */ /* 0x000fe200000001ff */
[----:B------:R-:W2:Y:S01]  /*0050*/  S2R R13, SR_TID.X ;  /* 0x00000000000d7919 */ /* 0x000ea20000002100 */
[----:B------:R-:W3:Y:S01]  /*0060*/  LDCU UR14, c[0x0][0x3a0] ;  /* 0x00007400ff0e77ac */ /* 0x000ee20008000800 */
[----:B------:R-:W4:Y:S04]  /*0070*/  LDCU.64 UR8, c[0x0][0x358] ;  /* 0x00006b00ff0877ac */ /* 0x000f280008000a00 */
[----:B------:R-:W0:Y:S08]  /*0080*/  S2UR UR4, SR_CTAID.Y ;  /* 0x00000000000479c3 */ /* 0x000e300000002600 */
[----:B------:R-:W2:Y:S01]  /*0090*/  S2UR UR5, SR_CTAID.X ;  /* 0x00000000000579c3 */ /* 0x000ea20000002500 */
[----:B-1----:R-:W-:-:S07]  /*00a0*/  UISETP.GE.AND UP0, UPT, UR10, 0x1, UPT ;  /* 0x000000010a00788c */ /* 0x002fce000bf06270 */
[----:B------:R-:W2:Y:S01]  /*00b0*/  LDC R3, c[0x0][0x360] ;  /* 0x0000d800ff037b82 */ /* 0x000ea20000000800 */
[----:B0-----:R-:W-:Y:S02]  /*00c0*/  IMAD R2, R2, UR4, R0 ;  /* 0x0000000402027c24 */ /* 0x001fe4000f8e0200 */
[----:B--2---:R-:W-:Y:S01]  /*00d0*/  IMAD R3, R3, UR5, R13 ;  /* 0x0000000503037c24 */ /* 0x004fe2000f8e020d */
[----:B---34-:R-:W-:Y:S06]  /*00e0*/  BRA.U !UP0, `(.L_x_0) ;  /* 0x0000000508347547 */ /* 0x018fec000b800000 */
[----:B------:R-:W0:Y:S01]  /*00f0*/  S2UR UR7, SR_CgaCtaId ;  /* 0x00000000000779c3 */ /* 0x000e220000008800 */
[----:B------:R-:W1:Y:S01]  /*0100*/  LDCU UR11, c[0x0][0x3a0] ;  /* 0x00007400ff0b77ac */ /* 0x000e620008000800 */
[----:B------:R-:W-:Y:S01]  /*0110*/  MOV R21, RZ ;  /* 0x000000ff00157202 */ /* 0x000fe20000000f00 */
[----:B------:R-:W-:Y:S01]  /*0120*/  IMAD R14, R2, UR10, R13 ;  /* 0x0000000a020e7c24 */ /* 0x000fe2000f8e020d */
[----:B------:R-:W-:Y:S01]  /*0130*/  UMOV UR5, 0x400 ;  /* 0x0000040000057882 */ /* 0x000fe20000000000 */
[----:B------:R-:W-:-:S03]  /*0140*/  UIADD3 UR4, UPT, UPT, UR10, 0xf, URZ ;  /* 0x0000000f0a047890 */ /* 0x000fc6000fffe0ff */
[----:B------:R-:W2:Y:S01]  /*0150*/  LDC R12, c[0x0][0x3a0] ;  /* 0x0000e800ff0c7b82 */ /* 0x000ea20000000800 */
[----:B------:R-:W-:Y:S02]  /*0160*/  UIADD3 UR6, UPT, UPT, UR5, 0x400, URZ ;  /* 0x0000040005067890 */ /* 0x000fe4000fffe0ff */
[----:B------:R-:W-:Y:S01]  /*0170*/  USHF.R.U32.HI UR4, URZ, 0x4, UR4 ;  /* 0x00000004ff047899 */ /* 0x000fe20008011604 */
[----:B------:R-:W3:Y:S03]  /*0180*/  LDCU.64 UR12, c[0x0][0x398] ;  /* 0x00007300ff0c77ac */ /* 0x000ee60008000a00 */
[----:B------:R-:W-:Y:S01]  /*0190*/  UIADD3 UR4, UPT, UPT, -UR4, URZ, URZ ;  /* 0x000000ff04047290 */ /* 0x000fe2000fffe1ff */
[----:B-1----:R-:W-:Y:S01]  /*01a0*/  IMAD R19, R0, UR11, R3 ;  /* 0x0000000b00137c24 */ /* 0x002fe2000f8e0203 */
[----:B0-----:R-:W-:Y:S02]  /*01b0*/  ULEA UR5, UR7, UR5, 0x18 ;  /* 0x0000000507057291 */ /* 0x001fe4000f8ec0ff */
[----:B------:R-:W-:-:S04]  /*01c0*/  ULEA UR6, UR7, UR6, 0x18 ;  /* 0x0000000607067291 */ /* 0x000fc8000f8ec0ff */
[C---:B------:R-:W-:Y:S02]  /*01d0*/  LEA R16, R0.reuse, UR5, 0x6 ;  /* 0x0000000500107c11 */ /* 0x040fe4000f8e30ff */
[C---:B------:R-:W-:Y:S02]  /*01e0*/  LEA R15, R13.reuse, UR6, 0x2 ;  /* 0x000000060d0f7c11 */ /* 0x040fe4000f8e10ff */
[----:B------:R-:W-:Y:S02]  /*01f0*/  LEA R18, R13, R16, 0x2 ;  /* 0x000000100d127211 */ /* 0x000fe400078e10ff */
[----:B---3--:R-:W-:-:S07]  /*0200*/  LEA R17, R0, R15, 0x6 ;  /* 0x0000000f00117211 */ /* 0x008fce00078e30ff */
.L_x_1:
[----:B------:R-:W-:Y:S01]  /*0210*/  ISETP.GE.U32.AND P1, PT, R13, UR13, PT ;  /* 0x0000000d0d007c0c */ /* 0x000fe2000bf26070 */
[----:B------:R-:W-:Y:S01]  /*0220*/  HFMA2 R22, -RZ, RZ, 0, 0 ;  /* 0x00000000ff167431 */ /* 0x000fe200000001ff */
[----:B------:R-:W-:Y:S02]  /*0230*/  ISETP.GE.U32.AND P0, PT, R0, UR13, PT ;  /* 0x0000000d00007c0c */ /* 0x000fe4000bf06070 */
[----:B------:R-:W-:Y:S02]  /*0240*/  ISETP.GE.OR P1, PT, R2, UR12, P1 ;  /* 0x0000000c02007c0c */ /* 0x000fe40008f26670 */
[----:B--2---:R-:W-:Y:S02]  /*0250*/  ISETP.GE.OR P0, PT, R3, R12, P0 ;  /* 0x0000000c0300720c */ /* 0x004fe40000706670 */
[----:B------:R-:W-:-:S09]  /*0260*/  MOV R29, RZ ;  /* 0x000000ff001d7202 */ /* 0x000fd20000000f00 */
[----:B------:R-:W0:Y:S08]  /*0270*/  @!P1 LDC.64 R6, c[0x0][0x380] ;  /* 0x0000e000ff069b82 */ /* 0x000e300000000a00 */
[----:B------:R-:W1:Y:S01]  /*0280*/  @!P0 LDC.64 R4, c[0x0][0x388] ;  /* 0x0000e200ff048b82 */ /* 0x000e620000000a00 */
[----:B0-----:R-:W-:-:S05]  /*0290*/  @!P1 IMAD.WIDE.U32 R6, R14, 0x4, R6 ;  /* 0x000000040e069825 */ /* 0x001fca00078e0006 */
[----:B------:R-:W2:Y:S01]  /*02a0*/  @!P1 LDG.E R29, desc[UR8][R6.64] ;  /* 0x00000008061d9981 */ /* 0x000ea2000c1e1900 */
[----:B-1----:R-:W-:-:S05]  /*02b0*/  @!P0 IMAD.WIDE.U32 R24, R19, 0x4, R4 ;  /* 0x0000000413188825 */ /* 0x002fca00078e0004 */
[----:B------:R-:W3:Y:S01]  /*02c0*/  @!P0 LDG.E R22, desc[UR8][R24.64] ;  /* 0x0000000818168981 */ /* 0x000ee2000c1e1900 */
[----:B------:R-:W-:-:S04]  /*02d0*/  UIADD3 UR4, UPT, UPT, UR4, 0x1, URZ ;  /* 0x0000000104047890 */ /* 0x000fc8000fffe0ff */
[----:B------:R-:W-:Y:S01]  /*02e0*/  UISETP.NE.AND UP0, UPT, UR4, URZ, UPT ;  /* 0x000000ff0400728c */ /* 0x000fe2000bf05270 */
[----:B------:R-:W-:Y:S02]  /*02f0*/  IADD3 R0, PT, PT, R0, 0x10, RZ ;  /* 0x0000001000007810 */ /* 0x000fe40007ffe0ff */
[----:B------:R-:W-:Y:S02]  /*0300*/  IADD3 R13, PT, PT, R13, 0x10, RZ ;  /* 0x000000100d0d7810 */ /* 0x000fe40007ffe0ff */
[----:B------:R-:W-:Y:S02]  /*0310*/  IADD3 R14, PT, PT, R14, 0x10, RZ ;  /* 0x000000100e0e7810 */ /* 0x000fe40007ffe0ff */
[----:B------:R-:W-:Y:S01]  /*0320*/  LEA R19, R12, R19, 0x4 ;  /* 0x000000130c137211 */ /* 0x000fe200078e20ff */
[----:B--2---:R-:W-:Y:S04]  /*0330*/  STS [R18], R29 ;  /* 0x0000001d12007388 */ /* 0x004fe80000000800 */
[----:B---3--:R-:W-:Y:S01]  /*0340*/  STS [R17], R22 ;  /* 0x0000001611007388 */ /* 0x008fe20000000800 */
[----:B------:R-:W-:Y:S06]  /*0350*/  BAR.SYNC.DEFER_BLOCKING 0x0 ;  /* 0x0000000000007b1d */ /* 0x000fec0000010000 */
[----:B------:R-:W-:Y:S04]  /*0360*/  LDS R28, [R15] ;  /* 0x000000000f1c7984 */ /* 0x000fe80000000800 */
[----:B------:R-:W0:Y:S04]  /*0370*/  LDS.128 R8, [R16] ;  /* 0x0000000010087984 */ /* 0x000e280000000c00 */
[----:B------:R-:W1:Y:S04]  /*0380*/  LDS R29, [R15+0x40] ;  /* 0x000040000f1d7984 */ /* 0x000e680000000800 */
[----:B------:R-:W2:Y:S04]  /*0390*/  LDS R27, [R15+0x80] ;  /* 0x000080000f1b7984 */ /* 0x000ea80000000800 */
[----:B------:R-:W3:Y:S04]  /*03a0*/  LDS R26, [R15+0xc0] ;  /* 0x0000c0000f1a7984 */ /* 0x000ee80000000800 */
[----:B------:R-:W-:Y:S04]  /*03b0*/  LDS R23, [R15+0x100] ;  /* 0x000100000f177984 */ /* 0x000fe80000000800 */
[----:B------:R-:W4:Y:S04]  /*03c0*/  LDS.128 R4, [R16+0x10] ;  /* 0x0000100010047984 */ /* 0x000f280000000c00 */
[----:B------:R-:W5:Y:S04]  /*03d0*/  LDS R20, [R15+0x140] ;  /* 0x000140000f147984 */ /* 0x000f680000000800 */
[----:B------:R-:W5:Y:S04]  /*03e0*/  LDS R25, [R15+0x180] ;  /* 0x000180000f197984 */ /* 0x000f680000000800 */
[----:B------:R-:W5:Y:S04]  /*03f0*/  LDS R22, [R15+0x1c0] ;  /* 0x0001c0000f167984 */ /* 0x000f680000000800 */
[----:B------:R-:W-:Y:S01]  /*0400*/  LDS R24, [R15+0x240] ;  /* 0x000240000f187984 */ /* 0x000fe20000000800 */
[----:B0-----:R-:W-:-:S03]  /*0410*/  FFMA R8, R8, R28, R21 ;  /* 0x0000001c08087223 */ /* 0x001fc60000000015 */
[----:B------:R-:W-:Y:S01]  /*0420*/  LDS R21, [R15+0x200] ;  /* 0x000200000f157984 */ /* 0x000fe20000000800 */
[----:B-1----:R-:W-:-:S04]  /*0430*/  FFMA R8, R29, R9, R8 ;  /* 0x000000091d087223 */ /* 0x002fc80000000008 */
[----:B--2---:R-:W-:-:S04]  /*0440*/  FFMA R27, R27, R10, R8 ;  /* 0x0000000a1b1b7223 */ /* 0x004fc80000000008 */
[----:B---3--:R-:W-:Y:S02]  /*0450*/  FFMA R27, R26, R11, R27 ;  /* 0x0000000b1a1b7223 */ /* 0x008fe4000000001b */
[----:B------:R-:W0:Y:S02]  /*0460*/  LDS.128 R8, [R16+0x20] ;  /* 0x0000200010087984 */ /* 0x000e240000000c00 */
[----:B----4-:R-:W-:-:S04]  /*0470*/  FFMA R23, R4, R23, R27 ;  /* 0x0000001704177223 */ /* 0x010fc8000000001b */
[----:B-----5:R-:W-:Y:S02]  /*0480*/  FFMA R20, R20, R5, R23 ;  /* 0x0000000514147223 */ /* 0x020fe40000000017 */
[----:B------:R-:W1:Y:S02]  /*0490*/  LDS R23, [R15+0x280] ;  /* 0x000280000f177984 */ /* 0x000e640000000800 */
[----:B------:R-:W-:Y:S02]  /*04a0*/  FFMA R25, R25, R6, R20 ;  /* 0x0000000619197223 */ /* 0x000fe40000000014 */
[----:B------:R-:W2:Y:S02]  /*04b0*/  LDS R20, [R15+0x2c0] ;  /* 0x0002c0000f147984 */ /* 0x000ea40000000800 */
[----:B------:R-:W-:Y:S02]  /*04c0*/  FFMA R27, R22, R7, R25 ;  /* 0x00000007161b7223 */ /* 0x000fe40000000019 */
[----:B------:R-:W-:Y:S04]  /*04d0*/  LDS R25, [R15+0x300] ;  /* 0x000300000f197984 */ /* 0x000fe80000000800 */
[----:B------:R-:W3:Y:S04]  /*04e0*/  LDS.128 R4, [R16+0x30] ;  /* 0x0000300010047984 */ /* 0x000ee80000000c00 */
[----:B------:R-:W4:Y:S01]  /*04f0*/  LDS R22, [R15+0x340] ;  /* 0x000340000f167984 */ /* 0x000f220000000800 */
[----:B0-----:R-:W-:-:S03]  /*0500*/  FFMA R27, R8, R21, R27 ;  /* 0x00000015081b7223 */ /* 0x001fc6000000001b */
[----:B------:R-:W0:Y:S04]  /*0510*/  LDS R21, [R15+0x380] ;  /* 0x000380000f157984 */ /* 0x000e280000000800 */
[----:B------:R-:W5:Y:S01]  /*0520*/  LDS R8, [R15+0x3c0] ;  /* 0x0003c0000f087984 */ /* 0x000f620000000800 */
[----:B------:R-:W-:-:S04]  /*0530*/  FFMA R24, R24, R9, R27 ;  /* 0x0000000918187223 */ /* 0x000fc8000000001b */
[----:B-1----:R-:W-:-:S04]  /*0540*/  FFMA R23, R23, R10, R24 ;  /* 0x0000000a17177223 */ /* 0x002fc80000000018 */
[----:B--2---:R-:W-:-:S04]  /*0550*/  FFMA R11, R20, R11, R23 ;  /* 0x0000000b140b7223 */ /* 0x004fc80000000017 */
[----:B---3--:R-:W-:-:S04]  /*0560*/  FFMA R11, R4, R25, R11 ;  /* 0x00000019040b7223 */ /* 0x008fc8000000000b */
[----:B----4-:R-:W-:-:S04]  /*0570*/  FFMA R22, R22, R5, R11 ;  /* 0x0000000516167223 */ /* 0x010fc8000000000b */
[----:B0-----:R-:W-:-:S04]  /*0580*/  FFMA R21, R21, R6, R22 ;  /* 0x0000000615157223 */ /* 0x001fc80000000016 */
[----:B-----5:R-:W-:Y:S01]  /*0590*/  FFMA R21, R8, R7, R21 ;  /* 0x0000000708157223 */ /* 0x020fe20000000015 */
[----:B------:R-:W-:Y:S06]  /*05a0*/  BAR.SYNC.DEFER_BLOCKING 0x0 ;  /* 0x0000000000007b1d */ /* 0x000fec0000010000 */
[----:B------:R-:W-:Y:S05]  /*05b0*/  BRA.U UP0, `(.L_x_1) ;  /* 0xfffffffd00147547 */ /* 0x000fea000b83ffff */
.L_x_0:
[----:B------:R-:W0:Y:S01]  /*05c0*/  LDCU UR4, c[0x0][0x398] ;  /* 0x00007300ff0477ac */ /* 0x000e220008000800 */
[----:B------:R-:W-:-:S04]  /*05d0*/  ISETP.GE.AND P0, PT, R3, UR14, PT ;  /* 0x0000000e03007c0c */ /* 0x000fc8000bf06270 */
[----:B0-----:R-:W-:-:S13]  /*05e0*/  ISETP.GE.OR P0, PT, R2, UR4, P0 ;  /* 0x0000000402007c0c */ /* 0x001fda0008706670 */
[----:B------:R-:W-:Y:S05]  /*05f0*/  @P0 EXIT ;  /* 0x000000000000094d */ /* 0x000fea0003800000 */
[----:B------:R-:W0:Y:S01]  /*0600*/  LDC.64 R4, c[0x0][0x390] ;  /* 0x0000e400ff047b82 */ /* 0x000e220000000a00 */
[----:B------:R-:W-:-:S04]  /*0610*/  IMAD R3, R2, UR14, R3 ;  /* 0x0000000e02037c24 */ /* 0x000fc8000f8e0203 */
[----:B0-----:R-:W-:-:S05]  /*0620*/  IMAD.WIDE R2, R3, 0x4, R4 ;  /* 0x0000000403027825 */ /* 0x001fca00078e0204 */
[----:B------:R-:W-:Y:S01]  /*0630*/  STG.E desc[UR8][R2.64], R21 ;  /* 0x0000001502007986 */ /* 0x000fe2000c101908 */
[----:B------:R-:W-:Y:S05]  /*0640*/  EXIT ;  /* 0x000000000000794d */ /* 0x000fea0003800000 */
.L_x_2:
[----:B------:R-:W-:-:S00]  /*0650*/  BRA `(.L_x_2) ;  /* 0xfffffffc00fc7947 */ /* 0x000fc0000383ffff */
[----:B------:R-:W-:-:S00]  /*0660*/  NOP ;  /* 0x0000000000007918 */ /* 0x000fc00000000000 */
        /* <DEDUP_REMOVED lines=9> */
.L_x_3:


//--------------------- .nv.shared._Z14matrixMulTiledPfS_S_iii --------------------------
	.section	.nv.shared._Z14matrixMulTiledPfS_S_iii,"aw",@nobits
	.sectionflags	@""
	.align	4
.nv.shared._Z14matrixMulTiledPfS_S_iii:
	.zero		3072


//--------------------- .nv.shared.reserved.0     --------------------------
	.section	.nv.shared.reserved.0,"aw",@nobits
	.weak		__nv_reservedSMEM_offset_0_alias
	.size		__nv_reservedSMEM_offset_0_alias, 0, 64
	.other		__nv_reservedSMEM_offset_0_alias,@"STO_CUDA_RESERVED_SHARED STV_DEFAULT"
__nv_reservedSMEM_offset_0_alias:
	.zero		0
	.zero		64


//--------------------- .nv.constant0._Z14matrixMulTiledPfS_S_iii --------------------------
	.section	.nv.constant0._Z14matrixMulTiledPfS_S_iii,"a",@progbits
	.sectionflags	@""
	.align	4
.nv.constant0._Z14matrixMulTiledPfS_S_iii:
	.zero		932


//--------------------- SYMBOLS --------------------------

	.type		.nv.reservedSmem.offset0,@object
	.size		.nv.reservedSmem.offset0,0x4
	.type		.nv.reservedSmem.cap,@object
	.size		.nv.reservedSmem.cap,0x4
